	.headerflags	@"EF_CUDA_TEXMODE_UNIFIED EF_CUDA_64BIT_ADDRESS EF_CUDA_ACCELERATORS EF_CUDA_SM90 EF_CUDA_VIRTUAL_SM(EF_CUDA_SM90)"
	.elftype	@"ET_EXEC"


//--------------------- .nv.info                  --------------------------
	.section	.nv.info,"",@"SHT_CUDA_INFO"
	.align	4


	//----- nvinfo : EIATTR_REGCOUNT
	.align		4
        /*0000*/ 	.byte	0x04, 0x2f
        /*0002*/ 	.short	(.L_1 - .L_0)
	.align		4
.L_0:
        /*0004*/ 	.word	index@(triton_poi_fused_convolution_2)
        /*0008*/ 	.word	0x0000000c


	//----- nvinfo : EIATTR_MIN_STACK_SIZE
	.align		4
.L_1:
        /*000c*/ 	.byte	0x04, 0x12
        /*000e*/ 	.short	(.L_3 - .L_2)
	.align		4
.L_2:
        /*0010*/ 	.word	index@(triton_poi_fused_convolution_2)
        /*0014*/ 	.word	0x00000000


	//----- nvinfo : EIATTR_FRAME_SIZE
	.align		4
.L_3:
        /*0018*/ 	.byte	0x04, 0x11
        /*001a*/ 	.short	(.L_5 - .L_4)
	.align		4
.L_4:
        /*001c*/ 	.word	index@(triton_poi_fused_convolution_2)
        /*0020*/ 	.word	0x00000000


	//----- nvinfo : EIATTR_MIN_STACK_SIZE
	.align		4
.L_5:
        /*0024*/ 	.byte	0x04, 0x12
        /*0026*/ 	.short	(.L_7 - .L_6)
	.align		4
.L_6:
        /*0028*/ 	.word	index@(triton_poi_fused_convolution_2)
        /*002c*/ 	.word	0x00000000
.L_7:


//--------------------- .nv.info.triton_poi_fused_convolution_2 --------------------------
	.section	.nv.info.triton_poi_fused_convolution_2,"",@"SHT_CUDA_INFO"
	.sectionflags	@""
	.align	4


	//----- nvinfo : EIATTR_CUDA_API_VERSION
	.align		4
        /*0000*/ 	.byte	0x04, 0x37
        /*0002*/ 	.short	(.L_9 - .L_8)
.L_8:
        /*0004*/ 	.word	0x0000007c


	//----- nvinfo : EIATTR_KPARAM_INFO
	.align		4
.L_9:
        /*0008*/ 	.byte	0x04, 0x17
        /*000a*/ 	.short	(.L_11 - .L_10)
.L_10:
        /*000c*/ 	.word	0x00000000
        /*0010*/ 	.short	0x0002
        /*0012*/ 	.short	0x0010
        /*0014*/ 	.byte	0x00, 0xf0, 0x11, 0x00


	//----- nvinfo : EIATTR_KPARAM_INFO
	.align		4
.L_11:
        /*0018*/ 	.byte	0x04, 0x17
        /*001a*/ 	.short	(.L_13 - .L_12)
.L_12:
        /*001c*/ 	.word	0x00000000
        /*0020*/ 	.short	0x0001
        /*0022*/ 	.short	0x0008
        /*0024*/ 	.byte	0x00, 0xf4, 0x21, 0x00


	//----- nvinfo : EIATTR_KPARAM_INFO
	.align		4
.L_13:
        /*0028*/ 	.byte	0x04, 0x17
        /*002a*/ 	.short	(.L_15 - .L_14)
.L_14:
        /*002c*/ 	.word	0x00000000
        /*0030*/ 	.short	0x0000
        /*0032*/ 	.short	0x0000
        /*0034*/ 	.byte	0x00, 0xf4, 0x21, 0x00


	//----- nvinfo : EIATTR_SPARSE_MMA_MASK
	.align		4
.L_15:
        /*0038*/ 	.byte	0x03, 0x50
        /*003a*/ 	.short	0x0000


	//----- nvinfo : EIATTR_MAXREG_COUNT
	.align		4
        /*003c*/ 	.byte	0x03, 0x1b
        /*003e*/ 	.short	0x00ff


	//----- nvinfo : EIATTR_EXIT_INSTR_OFFSETS
	.align		4
        /*0040*/ 	.byte	0x04, 0x1c
        /*0042*/ 	.short	(.L_17 - .L_16)


	//   ....[0]....
.L_16:
        /*0044*/ 	.word	0x00000140


	//   ....[1]....
        /*0048*/ 	.word	0x00000160


	//----- nvinfo : EIATTR_REQNTID
	.align		4
.L_17:
        /*004c*/ 	.byte	0x04, 0x10
        /*004e*/ 	.short	(.L_19 - .L_18)
.L_18:
        /*0050*/ 	.word	0x00000080
        /*0054*/ 	.word	0x00000001
        /*0058*/ 	.word	0x00000001


	//----- nvinfo : EIATTR_CBANK_PARAM_SIZE
	.align		4
.L_19:
        /*005c*/ 	.byte	0x03, 0x19
        /*005e*/ 	.short	0x0014


	//----- nvinfo : EIATTR_PARAM_CBANK
	.align		4
        /*0060*/ 	.byte	0x04, 0x0a
        /*0062*/ 	.short	(.L_21 - .L_20)
	.align		4
.L_20:
        /*0064*/ 	.word	index@(.nv.constant0.triton_poi_fused_convolution_2)
        /*0068*/ 	.short	0x0210
        /*006a*/ 	.short	0x0014


	//----- nvinfo : EIATTR_SW_WAR
	.align		4
.L_21:
        /*006c*/ 	.byte	0x04, 0x36
        /*006e*/ 	.short	(.L_23 - .L_22)
.L_22:
        /*0070*/ 	.word	0x00000008
.L_23:


//--------------------- .nv.callgraph             --------------------------
	.section	.nv.callgraph,"",@"SHT_CUDA_CALLGRAPH"
	.align	4
	.sectionentsize	8
	.align		4
        /*0000*/ 	.word	0x00000000
	.align		4
        /*0004*/ 	.word	0xffffffff
	.align		4
        /*0008*/ 	.word	0x00000000
	.align		4
        /*000c*/ 	.word	0xfffffffe
	.align		4
        /*0010*/ 	.word	0x00000000
	.align		4
        /*0014*/ 	.word	0xfffffffd
	.align		4
        /*0018*/ 	.word	0x00000000
	.align		4
        /*001c*/ 	.word	0xfffffffc


//--------------------- .text.triton_poi_fused_convolution_2 --------------------------
	.section	.text.triton_poi_fused_convolution_2,"ax",@progbits
	.align	128
        .global         triton_poi_fused_convolution_2
        .type           triton_poi_fused_convolution_2,@function
        .size           triton_poi_fused_convolution_2,(.L_x_1 - triton_poi_fused_convolution_2)
        .other          triton_poi_fused_convolution_2,@"STO_CUDA_ENTRY STV_DEFAULT"
triton_poi_fused_convolution_2:
.text.triton_poi_fused_convolution_2:
[----:B------:R-:W0:Y:S02]  /*0000*/  LDC R1, c[0x0][0x28] ;  /* 0x00000a00ff017b82 */ /* 0x000e240000000800 */
[----:B------:R-:W1:Y:S01]  /*0010*/  S2R R0, SR_TID.X ;  /* 0x0000000000007919 */ /* 0x000e620000002100 */
[----:B------:R-:W2:Y:S01]  /*0020*/  LDC.64 R2, c[0x0][0x210] ;  /* 0x00008400ff027b82 */ /* 0x000ea20000000a00 */
[----:B------:R-:W-:Y:S01]  /*0030*/  ULDC.64 UR4, c[0x0][0x208] ;  /* 0x0000820000047ab9 */ /* 0x000fe20000000a00 */
[----:B------:R-:W3:Y:S06]  /*0040*/  S2R R7, SR_CTAID.X ;  /* 0x0000000000077919 */ /* 0x000eec0000002500 */
[----:B------:R-:W4:Y:S01]  /*0050*/  LDC.64 R4, c[0x0][0x218] ;  /* 0x00008600ff047b82 */ /* 0x000f220000000a00 */
[----:B-1----:R-:W-:-:S04]  /*0060*/  LOP3.LUT R0, R0, 0x7f, RZ, 0xc0, !PT ;  /* 0x0000007f00007812 */ /* 0x002fc800078ec0ff */
[----:B---3--:R-:W-:-:S04]  /*0070*/  LEA R7, R7, R0, 0x7 ;  /* 0x0000000007077211 */ /* 0x008fc800078e38ff */
[C---:B------:R-:W-:Y:S01]  /*0080*/  ISETP.GE.AND P0, PT, R7.reuse, 0x50, PT ;  /* 0x000000500700780c */ /* 0x040fe20003f06270 */
[----:B------:R-:W-:-:S04]  /*0090*/  IMAD.HI R0, R7, 0x66666667, RZ ;  /* 0x6666666707007827 */ /* 0x000fc800078e02ff */
[----:B--2---:R-:W-:Y:S01]  /*00a0*/  IMAD.WIDE R2, R7, 0x4, R2 ;  /* 0x0000000407027825 */ /* 0x004fe200078e0202 */
[----:B------:R-:W-:-:S04]  /*00b0*/  SHF.R.U32.HI R9, RZ, 0x1f, R0 ;  /* 0x0000001fff097819 */ /* 0x000fc80000011600 */
[----:B------:R-:W-:-:S05]  /*00c0*/  LEA.HI.SX32 R0, R0, R9, 0x1d ;  /* 0x0000000900007211 */ /* 0x000fca00078feaff */
[----:B------:R-:W-:Y:S01]  /*00d0*/  IMAD R9, R0, -0x14, R7 ;  /* 0xffffffec00097824 */ /* 0x000fe200078e0207 */
[----:B------:R-:W-:Y:S01]  /*00e0*/  HFMA2.MMA R0, -RZ, RZ, 0, 0 ;  /* 0x00000000ff007435 */ /* 0x000fe200000001ff */
[----:B------:R-:W-:Y:S02]  /*00f0*/  MOV R7, RZ ;  /* 0x000000ff00077202 */ /* 0x000fe40000000f00 */
[----:B----4-:R-:W-:-:S05]  /*0100*/  IMAD.WIDE R4, R9, 0x4, R4 ;  /* 0x0000000409047825 */ /* 0x010fca00078e0204 */
[----:B------:R-:W2:Y:S04]  /*0110*/  @!P0 LDG.E.EL R7, desc[UR4][R4.64] ;  /* 0x0000000404078981 */ /* 0x000ea8000c2e1900 */
[----:B------:R-:W2:Y:S02]  /*0120*/  @!P0 LDG.E R0, desc[UR4][R2.64] ;  /* 0x0000000402008981 */ /* 0x000ea4000c1e1900 */
[----:B--2---:R-:W-:Y:S01]  /*0130*/  FADD R7, R7, R0 ;  /* 0x0000000007077221 */ /* 0x004fe20000000000 */
[----:B------:R-:W-:Y:S06]  /*0140*/  @P0 EXIT ;  /* 0x000000000000094d */ /* 0x000fec0003800000 */
[----:B------:R-:W-:Y:S01]  /*0150*/  STG.E desc[UR4][R2.64], R7 ;  /* 0x0000000702007986 */ /* 0x000fe2000c101904 */
[----:B------:R-:W-:Y:S05]  /*0160*/  EXIT ;  /* 0x000000000000794d */ /* 0x000fea0003800000 */
.L_x_0:
[----:B------:R-:W-:-:S00]  /*0170*/  BRA `(.L_x_0) ;  /* 0xfffffffc00fc7947 */ /* 0x000fc0000383ffff */
[----:B------:R-:W-:-:S00]  /*0180*/  NOP ;  /* 0x0000000000007918 */ /* 0x000fc00000000000 */
[----:B------:R-:W-:-:S00]  /*0190*/  NOP ;  /* 0x0000000000007918 */ /* 0x000fc00000000000 */
[----:B------:R-:W-:-:S00]  /*01a0*/  NOP ;  /* 0x0000000000007918 */ /* 0x000fc00000000000 */
[----:B------:R-:W-:-:S00]  /*01b0*/  NOP ;  /* 0x0000000000007918 */ /* 0x000fc00000000000 */
[----:B------:R-:W-:-:S00]  /*01c0*/  NOP ;  /* 0x0000000000007918 */ /* 0x000fc00000000000 */
[----:B------:R-:W-:-:S00]  /*01d0*/  NOP ;  /* 0x0000000000007918 */ /* 0x000fc00000000000 */
[----:B------:R-:W-:-:S00]  /*01e0*/  NOP ;  /* 0x0000000000007918 */ /* 0x000fc00000000000 */
[----:B------:R-:W-:-:S00]  /*01f0*/  NOP ;  /* 0x0000000000007918 */ /* 0x000fc00000000000 */
.L_x_1:


//--------------------- .nv.constant0.triton_poi_fused_convolution_2 --------------------------
	.section	.nv.constant0.triton_poi_fused_convolution_2,"a",@progbits
	.sectionflags	@""
	.align	4
.nv.constant0.triton_poi_fused_convolution_2:
	.zero		548
